	.headerflags	@"EF_CUDA_TEXMODE_UNIFIED EF_CUDA_64BIT_ADDRESS EF_CUDA_ACCELERATORS EF_CUDA_SM90 EF_CUDA_VIRTUAL_SM(EF_CUDA_SM90)"
	.elftype	@"ET_EXEC"


//--------------------- .nv.info                  --------------------------
	.section	.nv.info,"",@"SHT_CUDA_INFO"
	.align	4


	//----- nvinfo : EIATTR_REGCOUNT
	.align		4
        /*0000*/ 	.byte	0x04, 0x2f
        /*0002*/ 	.short	(.L_1 - .L_0)
	.align		4
.L_0:
        /*0004*/ 	.word	index@(triton_poi_fused_convolution_11)
        /*0008*/ 	.word	0x00000012


	//----- nvinfo : EIATTR_MIN_STACK_SIZE
	.align		4
.L_1:
        /*000c*/ 	.byte	0x04, 0x12
        /*000e*/ 	.short	(.L_3 - .L_2)
	.align		4
.L_2:
        /*0010*/ 	.word	index@(triton_poi_fused_convolution_11)
        /*0014*/ 	.word	0x00000000


	//----- nvinfo : EIATTR_FRAME_SIZE
	.align		4
.L_3:
        /*0018*/ 	.byte	0x04, 0x11
        /*001a*/ 	.short	(.L_5 - .L_4)
	.align		4
.L_4:
        /*001c*/ 	.word	index@(triton_poi_fused_convolution_11)
        /*0020*/ 	.word	0x00000000


	//----- nvinfo : EIATTR_MIN_STACK_SIZE
	.align		4
.L_5:
        /*0024*/ 	.byte	0x04, 0x12
        /*0026*/ 	.short	(.L_7 - .L_6)
	.align		4
.L_6:
        /*0028*/ 	.word	index@(triton_poi_fused_convolution_11)
        /*002c*/ 	.word	0x00000000
.L_7:


//--------------------- .nv.info.triton_poi_fused_convolution_11 --------------------------
	.section	.nv.info.triton_poi_fused_convolution_11,"",@"SHT_CUDA_INFO"
	.sectionflags	@""
	.align	4


	//----- nvinfo : EIATTR_CUDA_API_VERSION
	.align		4
        /*0000*/ 	.byte	0x04, 0x37
        /*0002*/ 	.short	(.L_9 - .L_8)
.L_8:
        /*0004*/ 	.word	0x0000007c


	//----- nvinfo : EIATTR_KPARAM_INFO
	.align		4
.L_9:
        /*0008*/ 	.byte	0x04, 0x17
        /*000a*/ 	.short	(.L_11 - .L_10)
.L_10:
        /*000c*/ 	.word	0x00000000
        /*0010*/ 	.short	0x0002
        /*0012*/ 	.short	0x0010
        /*0014*/ 	.byte	0x00, 0xf0, 0x11, 0x00


	//----- nvinfo : EIATTR_KPARAM_INFO
	.align		4
.L_11:
        /*0018*/ 	.byte	0x04, 0x17
        /*001a*/ 	.short	(.L_13 - .L_12)
.L_12:
        /*001c*/ 	.word	0x00000000
        /*0020*/ 	.short	0x0001
        /*0022*/ 	.short	0x0008
        /*0024*/ 	.byte	0x00, 0xf4, 0x21, 0x00


	//----- nvinfo : EIATTR_KPARAM_INFO
	.align		4
.L_13:
        /*0028*/ 	.byte	0x04, 0x17
        /*002a*/ 	.short	(.L_15 - .L_14)
.L_14:
        /*002c*/ 	.word	0x00000000
        /*0030*/ 	.short	0x0000
        /*0032*/ 	.short	0x0000
        /*0034*/ 	.byte	0x00, 0xf4, 0x21, 0x00


	//----- nvinfo : EIATTR_SPARSE_MMA_MASK
	.align		4
.L_15:
        /*0038*/ 	.byte	0x03, 0x50
        /*003a*/ 	.short	0x0000


	//----- nvinfo : EIATTR_MAXREG_COUNT
	.align		4
        /*003c*/ 	.byte	0x03, 0x1b
        /*003e*/ 	.short	0x00ff


	//----- nvinfo : EIATTR_EXIT_INSTR_OFFSETS
	.align		4
        /*0040*/ 	.byte	0x04, 0x1c
        /*0042*/ 	.short	(.L_17 - .L_16)


	//   ....[0]....
.L_16:
        /*0044*/ 	.word	0x000001d0


	//----- nvinfo : EIATTR_REQNTID
	.align		4
.L_17:
        /*0048*/ 	.byte	0x04, 0x10
        /*004a*/ 	.short	(.L_19 - .L_18)
.L_18:
        /*004c*/ 	.word	0x00000080
        /*0050*/ 	.word	0x00000001
        /*0054*/ 	.word	0x00000001


	//----- nvinfo : EIATTR_CBANK_PARAM_SIZE
	.align		4
.L_19:
        /*0058*/ 	.byte	0x03, 0x19
        /*005a*/ 	.short	0x0014


	//----- nvinfo : EIATTR_PARAM_CBANK
	.align		4
        /*005c*/ 	.byte	0x04, 0x0a
        /*005e*/ 	.short	(.L_21 - .L_20)
	.align		4
.L_20:
        /*0060*/ 	.word	index@(.nv.constant0.triton_poi_fused_convolution_11)
        /*0064*/ 	.short	0x0210
        /*0066*/ 	.short	0x0014


	//----- nvinfo : EIATTR_SW_WAR
	.align		4
.L_21:
        /*0068*/ 	.byte	0x04, 0x36
        /*006a*/ 	.short	(.L_23 - .L_22)
.L_22:
        /*006c*/ 	.word	0x00000008
.L_23:


//--------------------- .nv.callgraph             --------------------------
	.section	.nv.callgraph,"",@"SHT_CUDA_CALLGRAPH"
	.align	4
	.sectionentsize	8
	.align		4
        /*0000*/ 	.word	0x00000000
	.align		4
        /*0004*/ 	.word	0xffffffff
	.align		4
        /*0008*/ 	.word	0x00000000
	.align		4
        /*000c*/ 	.word	0xfffffffe
	.align		4
        /*0010*/ 	.word	0x00000000
	.align		4
        /*0014*/ 	.word	0xfffffffd
	.align		4
        /*0018*/ 	.word	0x00000000
	.align		4
        /*001c*/ 	.word	0xfffffffc


//--------------------- .text.triton_poi_fused_convolution_11 --------------------------
	.section	.text.triton_poi_fused_convolution_11,"ax",@progbits
	.align	128
        .global         triton_poi_fused_convolution_11
        .type           triton_poi_fused_convolution_11,@function
        .size           triton_poi_fused_convolution_11,(.L_x_1 - triton_poi_fused_convolution_11)
        .other          triton_poi_fused_convolution_11,@"STO_CUDA_ENTRY STV_DEFAULT"
triton_poi_fused_convolution_11:
.text.triton_poi_fused_convolution_11:
[----:B------:R-:W-:Y:S01]  /*0000*/  LDC R1, c[0x0][0x28] ;  /* 0x00000a00ff017b82 */ /* 0x000fe20000000800 */
[----:B------:R-:W1:Y:S07]  /*0010*/  S2R R0, SR_TID.X ;  /* 0x0000000000007919 */ /* 0x000e6e0000002100 */
[----:B------:R-:W2:Y:S01]  /*0020*/  LDC.64 R4, c[0x0][0x218] ;  /* 0x00008600ff047b82 */ /* 0x000ea20000000a00 */
[----:B------:R-:W-:Y:S01]  /*0030*/  ULDC.64 UR4, c[0x0][0x208] ;  /* 0x0000820000047ab9 */ /* 0x000fe20000000a00 */
[----:B------:R-:W3:Y:S06]  /*0040*/  S2R R7, SR_CTAID.X ;  /* 0x0000000000077919 */ /* 0x000eec0000002500 */
[----:B------:R-:W4:Y:S01]  /*0050*/  LDC.64 R2, c[0x0][0x210] ;  /* 0x00008400ff027b82 */ /* 0x000f220000000a00 */
[----:B-1----:R-:W-:-:S04]  /*0060*/  SHF.L.U32 R0, R0, 0x2, RZ ;  /* 0x0000000200007819 */ /* 0x002fc800000006ff */
[----:B------:R-:W-:Y:S02]  /*0070*/  LOP3.LUT R0, R0, 0x1fc, RZ, 0xc0, !PT ;  /* 0x000001fc00007812 */ /* 0x000fe400078ec0ff */
[----:B---3--:R-:W-:Y:S02]  /*0080*/  SHF.R.S32.HI R6, RZ, 0x15, R7 ;  /* 0x00000015ff067819 */ /* 0x008fe40000011407 */
[----:B------:R-:W-:Y:S02]  /*0090*/  LEA R7, R7, R0, 0xa ;  /* 0x0000000007077211 */ /* 0x000fe400078e50ff */
[----:B------:R-:W-:-:S03]  /*00a0*/  SGXT R0, R6, 0x1 ;  /* 0x000000010600781a */ /* 0x000fc60000000200 */
[----:B----4-:R-:W-:Y:S01]  /*00b0*/  IMAD.WIDE R2, R7, 0x4, R2 ;  /* 0x0000000407027825 */ /* 0x010fe200078e0202 */
[----:B------:R-:W-:-:S04]  /*00c0*/  LEA.HI R0, R0, R7, RZ, 0x9 ;  /* 0x0000000700007211 */ /* 0x000fc800078f48ff */
[----:B------:R-:W-:Y:S01]  /*00d0*/  LOP3.LUT R0, R0, 0xfffffe00, RZ, 0xc0, !PT ;  /* 0xfffffe0000007812 */ /* 0x000fe200078ec0ff */
[----:B------:R-:W3:Y:S03]  /*00e0*/  LDG.E.128 R12, desc[UR4][R2.64+0x800] ;  /* 0x00080004020c7981 */ /* 0x000ee6000c1e1d00 */
[----:B------:R-:W-:-:S05]  /*00f0*/  IADD3 R9, R7, -R0, RZ ;  /* 0x8000000007097210 */ /* 0x000fca0007ffe0ff */
[----:B--2---:R-:W-:Y:S02]  /*0100*/  IMAD.WIDE R4, R9, 0x4, R4 ;  /* 0x0000000409047825 */ /* 0x004fe400078e0204 */
[----:B------:R-:W2:Y:S04]  /*0110*/  LDG.E.128 R8, desc[UR4][R2.64] ;  /* 0x0000000402087981 */ /* 0x000ea8000c1e1d00 */
[----:B------:R-:W2:Y:S02]  /*0120*/  LDG.E.EL.128 R4, desc[UR4][R4.64] ;  /* 0x0000000404047981 */ /* 0x000ea4000c2e1d00 */
[--C-:B--2---:R-:W-:Y:S01]  /*0130*/  FADD R8, R8, R4.reuse ;  /* 0x0000000408087221 */ /* 0x104fe20000000000 */
[----:B---3--:R-:W-:Y:S01]  /*0140*/  FADD R12, R12, R4 ;  /* 0x000000040c0c7221 */ /* 0x008fe20000000000 */
[--C-:B------:R-:W-:Y:S01]  /*0150*/  FADD R9, R9, R5.reuse ;  /* 0x0000000509097221 */ /* 0x100fe20000000000 */
[----:B------:R-:W-:Y:S01]  /*0160*/  FADD R13, R13, R5 ;  /* 0x000000050d0d7221 */ /* 0x000fe20000000000 */
[--C-:B------:R-:W-:Y:S01]  /*0170*/  FADD R10, R10, R6.reuse ;  /* 0x000000060a0a7221 */ /* 0x100fe20000000000 */
[----:B------:R-:W-:Y:S01]  /*0180*/  FADD R14, R14, R6 ;  /* 0x000000060e0e7221 */ /* 0x000fe20000000000 */
[--C-:B------:R-:W-:Y:S01]  /*0190*/  FADD R11, R11, R7.reuse ;  /* 0x000000070b0b7221 */ /* 0x100fe20000000000 */
[----:B------:R-:W-:-:S04]  /*01a0*/  FADD R15, R15, R7 ;  /* 0x000000070f0f7221 */ /* 0x000fc80000000000 */
[----:B------:R-:W-:Y:S04]  /*01b0*/  STG.E.128 desc[UR4][R2.64], R8 ;  /* 0x0000000802007986 */ /* 0x000fe8000c101d04 */
[----:B------:R-:W-:Y:S01]  /*01c0*/  STG.E.128 desc[UR4][R2.64+0x800], R12 ;  /* 0x0008000c02007986 */ /* 0x000fe2000c101d04 */
[----:B------:R-:W-:Y:S05]  /*01d0*/  EXIT ;  /* 0x000000000000794d */ /* 0x000fea0003800000 */
.L_x_0:
[----:B------:R-:W-:-:S00]  /*01e0*/  BRA `(.L_x_0) ;  /* 0xfffffffc00fc7947 */ /* 0x000fc0000383ffff */
[----:B------:R-:W-:-:S00]  /*01f0*/  NOP ;  /* 0x0000000000007918 */ /* 0x000fc00000000000 */
        /* <DEDUP_REMOVED lines=8> */
.L_x_1:


//--------------------- .nv.constant0.triton_poi_fused_convolution_11 --------------------------
	.section	.nv.constant0.triton_poi_fused_convolution_11,"a",@progbits
	.sectionflags	@""
	.align	4
.nv.constant0.triton_poi_fused_convolution_11:
	.zero		548
